//
// Generated by NVIDIA NVVM Compiler
//
// Compiler Build ID: CL-36424714
// Cuda compilation tools, release 13.0, V13.0.88
// Based on NVVM 20.0.0
//

.version 9.0
.target sm_100
.address_size 64

	// .globl	_Z15vec_mult_kernelPdPKdS1_l
// _ZZ17reduction_kernel0PdPKdlE4smem has been demoted

.visible .entry _Z15vec_mult_kernelPdPKdS1_l(
	.param .u64 .ptr .align 1 _Z15vec_mult_kernelPdPKdS1_l_param_0,
	.param .u64 .ptr .align 1 _Z15vec_mult_kernelPdPKdS1_l_param_1,
	.param .u64 .ptr .align 1 _Z15vec_mult_kernelPdPKdS1_l_param_2,
	.param .u64 _Z15vec_mult_kernelPdPKdS1_l_param_3
)
{
	.reg .pred 	%p<2>;
	.reg .b32 	%r<5>;
	.reg .b64 	%rd<13>;
	.reg .b64 	%fd<4>;

	ld.param.u64 	%rd2, [_Z15vec_mult_kernelPdPKdS1_l_param_0];
	ld.param.u64 	%rd3, [_Z15vec_mult_kernelPdPKdS1_l_param_1];
	ld.param.u64 	%rd4, [_Z15vec_mult_kernelPdPKdS1_l_param_2];
	ld.param.u64 	%rd5, [_Z15vec_mult_kernelPdPKdS1_l_param_3];
	mov.u32 	%r1, %ctaid.x;
	mov.u32 	%r2, %ntid.x;
	mov.u32 	%r3, %tid.x;
	mad.lo.s32 	%r4, %r1, %r2, %r3;
	cvt.s64.s32 	%rd1, %r4;
	setp.le.s64 	%p1, %rd5, %rd1;
	@%p1 bra 	$L__BB0_2;
	cvta.to.global.u64 	%rd6, %rd3;
	cvta.to.global.u64 	%rd7, %rd4;
	cvta.to.global.u64 	%rd8, %rd2;
	shl.b64 	%rd9, %rd1, 3;
	add.s64 	%rd10, %rd6, %rd9;
	ld.global.f64 	%fd1, [%rd10];
	add.s64 	%rd11, %rd7, %rd9;
	ld.global.f64 	%fd2, [%rd11];
	mul.f64 	%fd3, %fd1, %fd2;
	add.s64 	%rd12, %rd8, %rd9;
	st.global.f64 	[%rd12], %fd3;
$L__BB0_2:
	ret;

}
	// .globl	_Z17reduction_kernel0PdPKdl
.visible .entry _Z17reduction_kernel0PdPKdl(
	.param .u64 .ptr .align 1 _Z17reduction_kernel0PdPKdl_param_0,
	.param .u64 .ptr .align 1 _Z17reduction_kernel0PdPKdl_param_1,
	.param .u64 _Z17reduction_kernel0PdPKdl_param_2
)
{
	.reg .pred 	%p<12>;
	.reg .b32 	%r<17>;
	.reg .b64 	%rd<12>;
	.reg .b64 	%fd<32>;
	// demoted variable
	.shared .align 8 .b8 _ZZ17reduction_kernel0PdPKdlE4smem[8192];
	ld.param.u64 	%rd2, [_Z17reduction_kernel0PdPKdl_param_0];
	ld.param.u64 	%rd3, [_Z17reduction_kernel0PdPKdl_param_1];
	ld.param.u64 	%rd4, [_Z17reduction_kernel0PdPKdl_param_2];
	mov.u32 	%r1, %ctaid.x;
	mov.u32 	%r4, %ntid.x;
	mov.u32 	%r2, %tid.x;
	mad.lo.s32 	%r5, %r1, %r4, %r2;
	cvt.s64.s32 	%rd1, %r5;
	setp.le.s64 	%p1, %rd4, %rd1;
	shl.b32 	%r6, %r2, 3;
	mov.u32 	%r7, _ZZ17reduction_kernel0PdPKdlE4smem;
	add.s32 	%r3, %r7, %r6;
	@%p1 bra 	$L__BB1_2;
	cvta.to.global.u64 	%rd6, %rd3;
	shl.b64 	%rd7, %rd1, 3;
	add.s64 	%rd8, %rd6, %rd7;
	ld.global.f64 	%fd1, [%rd8];
	st.shared.f64 	[%r3], %fd1;
	bra.uni 	$L__BB1_3;
$L__BB1_2:
	mov.b64 	%rd5, 0;
	st.shared.u64 	[%r3], %rd5;
$L__BB1_3:
	bar.sync 	0;
	and.b32  	%r8, %r2, 1;
	setp.eq.b32 	%p2, %r8, 1;
	@%p2 bra 	$L__BB1_5;
	ld.shared.f64 	%fd2, [%r3+8];
	ld.shared.f64 	%fd3, [%r3];
	add.f64 	%fd4, %fd2, %fd3;
	st.shared.f64 	[%r3], %fd4;
$L__BB1_5:
	bar.sync 	0;
	and.b32  	%r9, %r2, 3;
	setp.ne.s32 	%p3, %r9, 0;
	@%p3 bra 	$L__BB1_7;
	ld.shared.f64 	%fd5, [%r3+16];
	ld.shared.f64 	%fd6, [%r3];
	add.f64 	%fd7, %fd5, %fd6;
	st.shared.f64 	[%r3], %fd7;
$L__BB1_7:
	bar.sync 	0;
	and.b32  	%r10, %r2, 7;
	setp.ne.s32 	%p4, %r10, 0;
	@%p4 bra 	$L__BB1_9;
	ld.shared.f64 	%fd8, [%r3+32];
	ld.shared.f64 	%fd9, [%r3];
	add.f64 	%fd10, %fd8, %fd9;
	st.shared.f64 	[%r3], %fd10;
$L__BB1_9:
	bar.sync 	0;
	and.b32  	%r11, %r2, 15;
	setp.ne.s32 	%p5, %r11, 0;
	@%p5 bra 	$L__BB1_11;
	ld.shared.f64 	%fd11, [%r3+64];
	ld.shared.f64 	%fd12, [%r3];
	add.f64 	%fd13, %fd11, %fd12;
	st.shared.f64 	[%r3], %fd13;
$L__BB1_11:
	bar.sync 	0;
	and.b32  	%r12, %r2, 31;
	setp.ne.s32 	%p6, %r12, 0;
	@%p6 bra 	$L__BB1_13;
	ld.shared.f64 	%fd14, [%r3+128];
	ld.shared.f64 	%fd15, [%r3];
	add.f64 	%fd16, %fd14, %fd15;
	st.shared.f64 	[%r3], %fd16;
$L__BB1_13:
	bar.sync 	0;
	and.b32  	%r13, %r2, 63;
	setp.ne.s32 	%p7, %r13, 0;
	@%p7 bra 	$L__BB1_15;
	ld.shared.f64 	%fd17, [%r3+256];
	ld.shared.f64 	%fd18, [%r3];
	add.f64 	%fd19, %fd17, %fd18;
	st.shared.f64 	[%r3], %fd19;
$L__BB1_15:
	bar.sync 	0;
	and.b32  	%r14, %r2, 127;
	setp.ne.s32 	%p8, %r14, 0;
	@%p8 bra 	$L__BB1_17;
	ld.shared.f64 	%fd20, [%r3+512];
	ld.shared.f64 	%fd21, [%r3];
	add.f64 	%fd22, %fd20, %fd21;
	st.shared.f64 	[%r3], %fd22;
$L__BB1_17:
	bar.sync 	0;
	and.b32  	%r15, %r2, 255;
	setp.ne.s32 	%p9, %r15, 0;
	@%p9 bra 	$L__BB1_19;
	ld.shared.f64 	%fd23, [%r3+1024];
	ld.shared.f64 	%fd24, [%r3];
	add.f64 	%fd25, %fd23, %fd24;
	st.shared.f64 	[%r3], %fd25;
$L__BB1_19:
	bar.sync 	0;
	and.b32  	%r16, %r2, 511;
	setp.ne.s32 	%p10, %r16, 0;
	@%p10 bra 	$L__BB1_21;
	ld.shared.f64 	%fd26, [%r3+2048];
	ld.shared.f64 	%fd27, [%r3];
	add.f64 	%fd28, %fd26, %fd27;
	st.shared.f64 	[%r3], %fd28;
$L__BB1_21:
	bar.sync 	0;
	setp.ne.s32 	%p11, %r2, 0;
	@%p11 bra 	$L__BB1_23;
	ld.shared.f64 	%fd29, [_ZZ17reduction_kernel0PdPKdlE4smem];
	ld.shared.f64 	%fd30, [_ZZ17reduction_kernel0PdPKdlE4smem+4096];
	add.f64 	%fd31, %fd29, %fd30;
	cvta.to.global.u64 	%rd9, %rd2;
	mul.wide.u32 	%rd10, %r1, 8;
	add.s64 	%rd11, %rd9, %rd10;
	st.global.f64 	[%rd11], %fd31;
$L__BB1_23:
	ret;

}


// ===== COMPILED SASS (sm_100) =====

	.target	sm_100

	.elftype	@"ET_EXEC"


//--------------------- .note.nv.tkinfo           --------------------------
	.section	.note.nv.tkinfo,"",@"SHT_NOTE"
	.sectionflags	@"SHF_NOTE_NV_TKINFO"
	.tkinfo
        /*0018*/ 	.word	0x00000002
        /*0030*/ 	.string	""
        /*0030*/ 	.string	"ptxas"
        /*0030*/ 	.string	"Cuda compilation tools, release 13.0, V13.0.88"
        /*0030*/ 	.string	"Build cuda_13.0.r13.0/compiler.36424714_0"
        /*0030*/ 	.string	"-arch sm_100 -m 64 "



//--------------------- .note.nv.cuinfo           --------------------------
	.section	.note.nv.cuinfo,"",@"SHT_NOTE"
	.sectionflags	@"SHF_NOTE_NV_CUINFO"
        /*0018*/ 	.short	0x0002
        /*001a*/ 	.short	0x0064
        /*001c*/ 	.short	0x0082
	.zero		2


//--------------------- .nv.info                  --------------------------
	.section	.nv.info,"",@"SHT_CUDA_INFO"
	.align	4


	//----- nvinfo : EIATTR_REGCOUNT
	.align		4
        /*0000*/ 	.byte	0x04, 0x2f
        /*0002*/ 	.short	(.L_1 - .L_0)
	.align		4
.L_0:
        /*0004*/ 	.word	index@(_Z15vec_mult_kernelPdPKdS1_l)
        /*0008*/ 	.word	0x0000000c


	//----- nvinfo : EIATTR_FRAME_SIZE
	.align		4
.L_1:
        /*000c*/ 	.byte	0x04, 0x11
        /*000e*/ 	.short	(.L_3 - .L_2)
	.align		4
.L_2:
        /*0010*/ 	.word	index@(_Z15vec_mult_kernelPdPKdS1_l)
        /*0014*/ 	.word	0x00000000


	//----- nvinfo : EIATTR_REGCOUNT
	.align		4
.L_3:
        /*0018*/ 	.byte	0x04, 0x2f
        /*001a*/ 	.short	(.L_5 - .L_4)
	.align		4
.L_4:
        /*001c*/ 	.word	index@(_Z17reduction_kernel0PdPKdl)
        /*0020*/ 	.word	0x0000000e


	//----- nvinfo : EIATTR_FRAME_SIZE
	.align		4
.L_5:
        /*0024*/ 	.byte	0x04, 0x11
        /*0026*/ 	.short	(.L_7 - .L_6)
	.align		4
.L_6:
        /*0028*/ 	.word	index@(_Z17reduction_kernel0PdPKdl)
        /*002c*/ 	.word	0x00000000


	//----- nvinfo : EIATTR_MIN_STACK_SIZE
	.align		4
.L_7:
        /*0030*/ 	.byte	0x04, 0x12
        /*0032*/ 	.short	(.L_9 - .L_8)
	.align		4
.L_8:
        /*0034*/ 	.word	index@(_Z17reduction_kernel0PdPKdl)
        /*0038*/ 	.word	0x00000000


	//----- nvinfo : EIATTR_MIN_STACK_SIZE
	.align		4
.L_9:
        /*003c*/ 	.byte	0x04, 0x12
        /*003e*/ 	.short	(.L_11 - .L_10)
	.align		4
.L_10:
        /*0040*/ 	.word	index@(_Z15vec_mult_kernelPdPKdS1_l)
        /*0044*/ 	.word	0x00000000
.L_11:


//--------------------- .nv.compat                --------------------------
	.section	.nv.compat,"",@"SHT_CUDA_COMPAT_INFO"
	.align	4
        /*0000*/ 	.byte	0x02, 0x09, 0x00, 0x00, 0x02, 0x02, 0x01, 0x00, 0x02, 0x05, 0x05, 0x00, 0x03, 0x07, 0x01, 0x01
        /*0010*/ 	.byte	0x02, 0x03, 0x00, 0x00, 0x02, 0x06, 0x01, 0x00, 0x04, 0x0b, 0x08, 0x00, 0x01, 0x00, 0x00, 0x00
        /*0020*/ 	.byte	0x00, 0x00, 0x00, 0x00


//--------------------- .nv.info._Z17reduction_kernel0PdPKdl --------------------------
	.section	.nv.info._Z17reduction_kernel0PdPKdl,"",@"SHT_CUDA_INFO"
	.sectionflags	@""
	.align	4


	//----- nvinfo : EIATTR_CUDA_API_VERSION
	.align		4
        /*0000*/ 	.byte	0x04, 0x37
        /*0002*/ 	.short	(.L_13 - .L_12)
.L_12:
        /*0004*/ 	.word	0x00000082


	//----- nvinfo : EIATTR_KPARAM_INFO
	.align		4
.L_13:
        /*0008*/ 	.byte	0x04, 0x17
        /*000a*/ 	.short	(.L_15 - .L_14)
.L_14:
        /*000c*/ 	.word	0x00000000
        /*0010*/ 	.short	0x0002
        /*0012*/ 	.short	0x0010
        /*0014*/ 	.byte	0x00, 0xf0, 0x21, 0x00


	//----- nvinfo : EIATTR_KPARAM_INFO
	.align		4
.L_15:
        /*0018*/ 	.byte	0x04, 0x17
        /*001a*/ 	.short	(.L_17 - .L_16)
.L_16:
        /*001c*/ 	.word	0x00000000
        /*0020*/ 	.short	0x0001
        /*0022*/ 	.short	0x0008
        /*0024*/ 	.byte	0x00, 0xf5, 0x21, 0x00


	//----- nvinfo : EIATTR_KPARAM_INFO
	.align		4
.L_17:
        /*0028*/ 	.byte	0x04, 0x17
        /*002a*/ 	.short	(.L_19 - .L_18)
.L_18:
        /*002c*/ 	.word	0x00000000
        /*0030*/ 	.short	0x0000
        /*0032*/ 	.short	0x0000
        /*0034*/ 	.byte	0x00, 0xf5, 0x21, 0x00


	//----- nvinfo : EIATTR_SPARSE_MMA_MASK
	.align		4
.L_19:
        /*0038*/ 	.byte	0x03, 0x50
        /*003a*/ 	.short	0x0000


	//----- nvinfo : EIATTR_MAXREG_COUNT
	.align		4
        /*003c*/ 	.byte	0x03, 0x1b
        /*003e*/ 	.short	0x00ff


	//----- nvinfo : EIATTR_NUM_BARRIERS
	.align		4
        /*0040*/ 	.byte	0x02, 0x4c
        /*0042*/ 	.byte	0x01
	.zero		1


	//----- nvinfo : EIATTR_MERCURY_ISA_VERSION
	.align		4
        /*0044*/ 	.byte	0x03, 0x5f
        /*0046*/ 	.short	0x0101


	//----- nvinfo : EIATTR_VRC_CTA_INIT_COUNT
	.align		4
        /*0048*/ 	.byte	0x02, 0x4a
	.zero		1
	.zero		1


	//----- nvinfo : EIATTR_EXIT_INSTR_OFFSETS
	.align		4
        /*004c*/ 	.byte	0x04, 0x1c
        /*004e*/ 	.short	(.L_21 - .L_20)


	//   ....[0]....
.L_20:
        /*0050*/ 	.word	0x000004d0


	//   ....[1]....
        /*0054*/ 	.word	0x00000540


	//----- nvinfo : EIATTR_CBANK_PARAM_SIZE
	.align		4
.L_21:
        /*0058*/ 	.byte	0x03, 0x19
        /*005a*/ 	.short	0x0018


	//----- nvinfo : EIATTR_PARAM_CBANK
	.align		4
        /*005c*/ 	.byte	0x04, 0x0a
        /*005e*/ 	.short	(.L_23 - .L_22)
	.align		4
.L_22:
        /*0060*/ 	.word	index@(.nv.constant0._Z17reduction_kernel0PdPKdl)
        /*0064*/ 	.short	0x0380
        /*0066*/ 	.short	0x0018


	//----- nvinfo : EIATTR_SW_WAR
	.align		4
.L_23:
        /*0068*/ 	.byte	0x04, 0x36
        /*006a*/ 	.short	(.L_25 - .L_24)
.L_24:
        /*006c*/ 	.word	0x00000008
.L_25:


//--------------------- .nv.info._Z15vec_mult_kernelPdPKdS1_l --------------------------
	.section	.nv.info._Z15vec_mult_kernelPdPKdS1_l,"",@"SHT_CUDA_INFO"
	.sectionflags	@""
	.align	4


	//----- nvinfo : EIATTR_CUDA_API_VERSION
	.align		4
        /*0000*/ 	.byte	0x04, 0x37
        /*0002*/ 	.short	(.L_27 - .L_26)
.L_26:
        /*0004*/ 	.word	0x00000082


	//----- nvinfo : EIATTR_KPARAM_INFO
	.align		4
.L_27:
        /*0008*/ 	.byte	0x04, 0x17
        /*000a*/ 	.short	(.L_29 - .L_28)
.L_28:
        /*000c*/ 	.word	0x00000000
        /*0010*/ 	.short	0x0003
        /*0012*/ 	.short	0x0018
        /*0014*/ 	.byte	0x00, 0xf0, 0x21, 0x00


	//----- nvinfo : EIATTR_KPARAM_INFO
	.align		4
.L_29:
        /*0018*/ 	.byte	0x04, 0x17
        /*001a*/ 	.short	(.L_31 - .L_30)
.L_30:
        /*001c*/ 	.word	0x00000000
        /*0020*/ 	.short	0x0002
        /*0022*/ 	.short	0x0010
        /*0024*/ 	.byte	0x00, 0xf5, 0x21, 0x00


	//----- nvinfo : EIATTR_KPARAM_INFO
	.align		4
.L_31:
        /*0028*/ 	.byte	0x04, 0x17
        /*002a*/ 	.short	(.L_33 - .L_32)
.L_32:
        /*002c*/ 	.word	0x00000000
        /*0030*/ 	.short	0x0001
        /*0032*/ 	.short	0x0008
        /*0034*/ 	.byte	0x00, 0xf5, 0x21, 0x00


	//----- nvinfo : EIATTR_KPARAM_INFO
	.align		4
.L_33:
        /*0038*/ 	.byte	0x04, 0x17
        /*003a*/ 	.short	(.L_35 - .L_34)
.L_34:
        /*003c*/ 	.word	0x00000000
        /*0040*/ 	.short	0x0000
        /*0042*/ 	.short	0x0000
        /*0044*/ 	.byte	0x00, 0xf5, 0x21, 0x00


	//----- nvinfo : EIATTR_SPARSE_MMA_MASK
	.align		4
.L_35:
        /*0048*/ 	.byte	0x03, 0x50
        /*004a*/ 	.short	0x0000


	//----- nvinfo : EIATTR_MAXREG_COUNT
	.align		4
        /*004c*/ 	.byte	0x03, 0x1b
        /*004e*/ 	.short	0x00ff


	//----- nvinfo : EIATTR_MERCURY_ISA_VERSION
	.align		4
        /*0050*/ 	.byte	0x03, 0x5f
        /*0052*/ 	.short	0x0101


	//----- nvinfo : EIATTR_VRC_CTA_INIT_COUNT
	.align		4
        /*0054*/ 	.byte	0x02, 0x4a
	.zero		1
	.zero		1


	//----- nvinfo : EIATTR_EXIT_INSTR_OFFSETS
	.align		4
        /*0058*/ 	.byte	0x04, 0x1c
        /*005a*/ 	.short	(.L_37 - .L_36)


	//   ....[0]....
.L_36:
        /*005c*/ 	.word	0x00000090


	//   ....[1]....
        /*0060*/ 	.word	0x00000190


	//----- nvinfo : EIATTR_CBANK_PARAM_SIZE
	.align		4
.L_37:
        /*0064*/ 	.byte	0x03, 0x19
        /*0066*/ 	.short	0x0020


	//----- nvinfo : EIATTR_PARAM_CBANK
	.align		4
        /*0068*/ 	.byte	0x04, 0x0a
        /*006a*/ 	.short	(.L_39 - .L_38)
	.align		4
.L_38:
        /*006c*/ 	.word	index@(.nv.constant0._Z15vec_mult_kernelPdPKdS1_l)
        /*0070*/ 	.short	0x0380
        /*0072*/ 	.short	0x0020


	//----- nvinfo : EIATTR_SW_WAR
	.align		4
.L_39:
        /*0074*/ 	.byte	0x04, 0x36
        /*0076*/ 	.short	(.L_41 - .L_40)
.L_40:
        /*0078*/ 	.word	0x00000008
.L_41:


//--------------------- .nv.callgraph             --------------------------
	.section	.nv.callgraph,"",@"SHT_CUDA_CALLGRAPH"
	.align	4
	.sectionentsize	8
	.align		4
        /*0000*/ 	.word	0x00000000
	.align		4
        /*0004*/ 	.word	0xffffffff
	.align		4
        /*0008*/ 	.word	0x00000000
	.align		4
        /*000c*/ 	.word	0xfffffffe
	.align		4
        /*0010*/ 	.word	0x00000000
	.align		4
        /*0014*/ 	.word	0xfffffffd
	.align		4
        /*0018*/ 	.word	0x00000000
	.align		4
        /*001c*/ 	.word	0xfffffffc


//--------------------- .text._Z17reduction_kernel0PdPKdl --------------------------
	.section	.text._Z17reduction_kernel0PdPKdl,"ax",@progbits
	.align	128
        .global         _Z17reduction_kernel0PdPKdl
        .type           _Z17reduction_kernel0PdPKdl,@function
        .size           _Z17reduction_kernel0PdPKdl,(.L_x_2 - _Z17reduction_kernel0PdPKdl)
        .other          _Z17reduction_kernel0PdPKdl,@"STO_CUDA_ENTRY STV_DEFAULT"
_Z17reduction_kernel0PdPKdl:
.text._Z17reduction_kernel0PdPKdl:
[----:B------:R-:W-:Y:S01]  /*0000*/  LDC R1, c[0x0][0x37c] ;  /* 0x0000df00ff017b82 */ /* 0x000fe20000000800 */
[----:B------:R-:W0:Y:S01]  /*0010*/  S2R R0, SR_CTAID.X ;  /* 0x0000000000007919 */ /* 0x000e220000002500 */
[----:B------:R-:W0:Y:S01]  /*0020*/  LDCU UR4, c[0x0][0x360] ;  /* 0x00006c00ff0477ac */ /* 0x000e220008000800 */
[----:B------:R-:W0:Y:S01]  /*0030*/  S2R R3, SR_TID.X ;  /* 0x0000000000037919 */ /* 0x000e220000002100 */
[----:B------:R-:W1:Y:S01]  /*0040*/  LDCU.64 UR6, c[0x0][0x390] ;  /* 0x00007200ff0677ac */ /* 0x000e620008000a00 */
[----:B0-----:R-:W-:-:S05]  /*0050*/  IMAD R2, R0, UR4, R3 ;  /* 0x0000000400027c24 */ /* 0x001fca000f8e0203 */
[----:B-1----:R-:W-:Y:S02]  /*0060*/  ISETP.GE.U32.AND P0, PT, R2, UR6, PT ;  /* 0x0000000602007c0c */ /* 0x002fe4000bf06070 */
[----:B------:R-:W-:-:S04]  /*0070*/  SHF.R.S32.HI R5, RZ, 0x1f, R2 ;  /* 0x0000001fff057819 */ /* 0x000fc80000011402 */
[----:B------:R-:W-:Y:S01]  /*0080*/  ISETP.GE.AND.EX P0, PT, R5, UR7, PT, P0 ;  /* 0x0000000705007c0c */ /* 0x000fe2000bf06300 */
[----:B------:R-:W0:-:S12]  /*0090*/  LDCU.64 UR6, c[0x0][0x358] ;  /* 0x00006b00ff0677ac */ /* 0x000e180008000a00 */
[----:B------:R-:W1:Y:S02]  /*00a0*/  @!P0 LDC.64 R6, c[0x0][0x388] ;  /* 0x0000e200ff068b82 */ /* 0x000e640000000a00 */
[----:B-1----:R-:W-:-:S04]  /*00b0*/  @!P0 LEA R4, P1, R2, R6, 0x3 ;  /* 0x0000000602048211 */ /* 0x002fc800078218ff */
[----:B------:R-:W-:-:S06]  /*00c0*/  @!P0 LEA.HI.X R5, R2, R7, R5, 0x3, P1 ;  /* 0x0000000702058211 */ /* 0x000fcc00008f1c05 */
[----:B0-----:R-:W2:Y:S01]  /*00d0*/  @!P0 LDG.E.64 R4, desc[UR6][R4.64] ;  /* 0x0000000604048981 */ /* 0x001ea2000c1e1b00 */
[----:B------:R-:W0:Y:S01]  /*00e0*/  S2UR UR5, SR_CgaCtaId ;  /* 0x00000000000579c3 */ /* 0x000e220000008800 */
[----:B------:R-:W-:Y:S01]  /*00f0*/  UMOV UR4, 0x400 ;  /* 0x0000040000047882 */ /* 0x000fe20000000000 */
[----:B------:R-:W-:-:S04]  /*0100*/  LOP3.LUT R2, R3, 0x1, RZ, 0xc0, !PT ;  /* 0x0000000103027812 */ /* 0x000fc800078ec0ff */
[----:B------:R-:W-:Y:S01]  /*0110*/  ISETP.NE.U32.AND P1, PT, R2, 0x1, PT ;  /* 0x000000010200780c */ /* 0x000fe20003f25070 */
[----:B0-----:R-:W-:-:S06]  /*0120*/  ULEA UR4, UR5, UR4, 0x18 ;  /* 0x0000000405047291 */ /* 0x001fcc000f8ec0ff */
[----:B------:R-:W-:-:S05]  /*0130*/  LEA R2, R3, UR4, 0x3 ;  /* 0x0000000403027c11 */ /* 0x000fca000f8e18ff */
[----:B--2---:R-:W-:Y:S04]  /*0140*/  @!P0 STS.64 [R2], R4 ;  /* 0x0000000402008388 */ /* 0x004fe80000000a00 */
[----:B------:R-:W-:Y:S01]  /*0150*/  @P0 STS.64 [R2], RZ ;  /* 0x000000ff02000388 */ /* 0x000fe20000000a00 */
[----:B------:R-:W-:Y:S01]  /*0160*/  BAR.SYNC.DEFER_BLOCKING 0x0 ;  /* 0x0000000000007b1d */ /* 0x000fe20000010000 */
[----:B------:R-:W-:-:S05]  /*0170*/  LOP3.LUT P0, RZ, R3, 0x3, RZ, 0xc0, !PT ;  /* 0x0000000303ff7812 */ /* 0x000fca000780c0ff */
[----:B------:R-:W-:Y:S04]  /*0180*/  @P1 LDS.64 R6, [R2+0x8] ;  /* 0x0000080002061984 */ /* 0x000fe80000000a00 */
[----:B------:R-:W0:Y:S02]  /*0190*/  @P1 LDS.64 R8, [R2] ;  /* 0x0000000002081984 */ /* 0x000e240000000a00 */
[----:B0-----:R-:W-:-:S07]  /*01a0*/  @P1 DADD R6, R6, R8 ;  /* 0x0000000006061229 */ /* 0x001fce0000000008 */
[----:B------:R-:W-:Y:S01]  /*01b0*/  @P1 STS.64 [R2], R6 ;  /* 0x0000000602001388 */ /* 0x000fe20000000a00 */
[----:B------:R-:W-:Y:S01]  /*01c0*/  BAR.SYNC.DEFER_BLOCKING 0x0 ;  /* 0x0000000000007b1d */ /* 0x000fe20000010000 */
[----:B------:R-:W-:-:S05]  /*01d0*/  LOP3.LUT P1, RZ, R3, 0x7, RZ, 0xc0, !PT ;  /* 0x0000000703ff7812 */ /* 0x000fca000782c0ff */
[----:B------:R-:W-:Y:S04]  /*01e0*/  @!P0 LDS.64 R8, [R2+0x10] ;  /* 0x0000100002088984 */ /* 0x000fe80000000a00 */
[----:B------:R-:W0:Y:S02]  /*01f0*/  @!P0 LDS.64 R10, [R2] ;  /* 0x00000000020a8984 */ /* 0x000e240000000a00 */
[----:B0-----:R-:W-:-:S07]  /*0200*/  @!P0 DADD R8, R8, R10 ;  /* 0x0000000008088229 */ /* 0x001fce000000000a */
[----:B------:R-:W-:Y:S01]  /*0210*/  @!P0 STS.64 [R2], R8 ;  /* 0x0000000802008388 */ /* 0x000fe20000000a00 */
        /* <DEDUP_REMOVED lines=37> */
[----:B------:R-:W-:-:S05]  /*0470*/  ISETP.NE.AND P0, PT, R3, RZ, PT ;  /* 0x000000ff0300720c */ /* 0x000fca0003f05270 */
[----:B------:R-:W-:Y:S04]  /*0480*/  @!P1 LDS.64 R4, [R2+0x800] ;  /* 0x0008000002049984 */ /* 0x000fe80000000a00 */
[----:B------:R-:W0:Y:S02]  /*0490*/  @!P1 LDS.64 R10, [R2] ;  /* 0x00000000020a9984 */ /* 0x000e240000000a00 */
[----:B0-----:R-:W-:-:S07]  /*04a0*/  @!P1 DADD R4, R4, R10 ;  /* 0x0000000004049229 */ /* 0x001fce000000000a */
[----:B------:R0:W-:Y:S01]  /*04b0*/  @!P1 STS.64 [R2], R4 ;  /* 0x0000000402009388 */ /* 0x0001e20000000a00 */
[----:B------:R-:W-:Y:S06]  /*04c0*/  BAR.SYNC.DEFER_BLOCKING 0x0 ;  /* 0x0000000000007b1d */ /* 0x000fec0000010000 */
[----:B------:R-:W-:Y:S05]  /*04d0*/  @P0 EXIT ;  /* 0x000000000000094d */ /* 0x000fea0003800000 */
[----:B0-----:R-:W-:Y:S01]  /*04e0*/  LDS.64 R2, [UR4] ;  /* 0x00000004ff027984 */ /* 0x001fe20008000a00 */
[----:B------:R-:W0:Y:S03]  /*04f0*/  LDC.64 R6, c[0x0][0x380] ;  /* 0x0000e000ff067b82 */ /* 0x000e260000000a00 */
[----:B------:R-:W1:Y:S02]  /*0500*/  LDS.64 R4, [UR4+0x1000] ;  /* 0x00100004ff047984 */ /* 0x000e640008000a00 */
[----:B-1----:R-:W-:Y:S01]  /*0510*/  DADD R2, R2, R4 ;  /* 0x0000000002027229 */ /* 0x002fe20000000004 */
[----:B0-----:R-:W-:-:S06]  /*0520*/  IMAD.WIDE.U32 R4, R0, 0x8, R6 ;  /* 0x0000000800047825 */ /* 0x001fcc00078e0006 */
[----:B------:R-:W-:Y:S01]  /*0530*/  STG.E.64 desc[UR6][R4.64], R2 ;  /* 0x0000000204007986 */ /* 0x000fe2000c101b06 */
[----:B------:R-:W-:Y:S05]  /*0540*/  EXIT ;  /* 0x000000000000794d */ /* 0x000fea0003800000 */
.L_x_0:
[----:B------:R-:W-:-:S00]  /*0550*/  BRA `(.L_x_0) ;  /* 0xfffffffc00fc7947 */ /* 0x000fc0000383ffff */
[----:B------:R-:W-:-:S00]  /*0560*/  NOP ;  /* 0x0000000000007918 */ /* 0x000fc00000000000 */
        /* <DEDUP_REMOVED lines=9> */
.L_x_2:


//--------------------- .text._Z15vec_mult_kernelPdPKdS1_l --------------------------
	.section	.text._Z15vec_mult_kernelPdPKdS1_l,"ax",@progbits
	.align	128
        .global         _Z15vec_mult_kernelPdPKdS1_l
        .type           _Z15vec_mult_kernelPdPKdS1_l,@function
        .size           _Z15vec_mult_kernelPdPKdS1_l,(.L_x_3 - _Z15vec_mult_kernelPdPKdS1_l)
        .other          _Z15vec_mult_kernelPdPKdS1_l,@"STO_CUDA_ENTRY STV_DEFAULT"
_Z15vec_mult_kernelPdPKdS1_l:
.text._Z15vec_mult_kernelPdPKdS1_l:
[----:B------:R-:W-:Y:S01]  /*0000*/  LDC R1, c[0x0][0x37c] ;  /* 0x0000df00ff017b82 */ /* 0x000fe20000000800 */
[----:B------:R-:W0:Y:S07]  /*0010*/  S2R R3, SR_TID.X ;  /* 0x0000000000037919 */ /* 0x000e2e0000002100 */
[----:B------:R-:W0:Y:S01]  /*0020*/  S2UR UR4, SR_CTAID.X ;  /* 0x00000000000479c3 */ /* 0x000e220000002500 */
[----:B------:R-:W1:Y:S07]  /*0030*/  LDCU.64 UR6, c[0x0][0x398] ;  /* 0x00007300ff0677ac */ /* 0x000e6e0008000a00 */
[----:B------:R-:W0:Y:S02]  /*0040*/  LDC R0, c[0x0][0x360] ;  /* 0x0000d800ff007b82 */ /* 0x000e240000000800 */
[----:B0-----:R-:W-:-:S05]  /*0050*/  IMAD R0, R0, UR4, R3 ;  /* 0x0000000400007c24 */ /* 0x001fca000f8e0203 */
[----:B-1----:R-:W-:Y:S02]  /*0060*/  ISETP.GE.U32.AND P0, PT, R0, UR6, PT ;  /* 0x0000000600007c0c */ /* 0x002fe4000bf06070 */
[----:B------:R-:W-:-:S04]  /*0070*/  SHF.R.S32.HI R3, RZ, 0x1f, R0 ;  /* 0x0000001fff037819 */ /* 0x000fc80000011400 */
[----:B------:R-:W-:-:S13]  /*0080*/  ISETP.GE.AND.EX P0, PT, R3, UR7, PT, P0 ;  /* 0x0000000703007c0c */ /* 0x000fda000bf06300 */
[----:B------:R-:W-:Y:S05]  /*0090*/  @P0 EXIT ;  /* 0x000000000000094d */ /* 0x000fea0003800000 */
[----:B------:R-:W0:Y:S01]  /*00a0*/  LDCU.64 UR6, c[0x0][0x390] ;  /* 0x00007200ff0677ac */ /* 0x000e220008000a00 */
[C---:B------:R-:W-:Y:S01]  /*00b0*/  IMAD.SHL.U32 R8, R0.reuse, 0x8, RZ ;  /* 0x0000000800087824 */ /* 0x040fe200078e00ff */
[----:B------:R-:W-:Y:S01]  /*00c0*/  SHF.L.U64.HI R0, R0, 0x3, R3 ;  /* 0x0000000300007819 */ /* 0x000fe20000010203 */
[----:B------:R-:W1:Y:S01]  /*00d0*/  LDCU.128 UR8, c[0x0][0x380] ;  /* 0x00007000ff0877ac */ /* 0x000e620008000c00 */
[----:B------:R-:W2:Y:S02]  /*00e0*/  LDCU.64 UR4, c[0x0][0x358] ;  /* 0x00006b00ff0477ac */ /* 0x000ea40008000a00 */
[C---:B0-----:R-:W-:Y:S02]  /*00f0*/  IADD3 R4, P1, PT, R8.reuse, UR6, RZ ;  /* 0x0000000608047c10 */ /* 0x041fe4000ff3e0ff */
[----:B-1----:R-:W-:Y:S02]  /*0100*/  IADD3 R6, P0, PT, R8, UR10, RZ ;  /* 0x0000000a08067c10 */ /* 0x002fe4000ff1e0ff */
[----:B------:R-:W-:-:S02]  /*0110*/  IADD3.X R5, PT, PT, R0, UR7, RZ, P1, !PT ;  /* 0x0000000700057c10 */ /* 0x000fc40008ffe4ff */
[----:B------:R-:W-:-:S04]  /*0120*/  IADD3.X R7, PT, PT, R0, UR11, RZ, P0, !PT ;  /* 0x0000000b00077c10 */ /* 0x000fc800087fe4ff */
[----:B--2---:R-:W2:Y:S04]  /*0130*/  LDG.E.64 R4, desc[UR4][R4.64] ;  /* 0x0000000404047981 */ /* 0x004ea8000c1e1b00 */
[----:B------:R-:W2:Y:S01]  /*0140*/  LDG.E.64 R2, desc[UR4][R6.64] ;  /* 0x0000000406027981 */ /* 0x000ea2000c1e1b00 */
[----:B------:R-:W-:-:S04]  /*0150*/  IADD3 R8, P0, PT, R8, UR8, RZ ;  /* 0x0000000808087c10 */ /* 0x000fc8000ff1e0ff */
[----:B------:R-:W-:Y:S01]  /*0160*/  IADD3.X R9, PT, PT, R0, UR9, RZ, P0, !PT ;  /* 0x0000000900097c10 */ /* 0x000fe200087fe4ff */
[----:B--2---:R-:W-:-:S07]  /*0170*/  DMUL R2, R2, R4 ;  /* 0x0000000402027228 */ /* 0x004fce0000000000 */
[----:B------:R-:W-:Y:S01]  /*0180*/  STG.E.64 desc[UR4][R8.64], R2 ;  /* 0x0000000208007986 */ /* 0x000fe2000c101b04 */
[----:B------:R-:W-:Y:S05]  /*0190*/  EXIT ;  /* 0x000000000000794d */ /* 0x000fea0003800000 */
.L_x_1:
        /* <DEDUP_REMOVED lines=14> */
.L_x_3:


//--------------------- .nv.shared._Z17reduction_kernel0PdPKdl --------------------------
	.section	.nv.shared._Z17reduction_kernel0PdPKdl,"aw",@nobits
	.sectionflags	@""
	.align	8
.nv.shared._Z17reduction_kernel0PdPKdl:
	.zero		9216


//--------------------- .nv.shared.reserved.0     --------------------------
	.section	.nv.shared.reserved.0,"aw",@nobits
	.weak		__nv_reservedSMEM_offset_0_alias
	.size		__nv_reservedSMEM_offset_0_alias, 0, 64
	.other		__nv_reservedSMEM_offset_0_alias,@"STO_CUDA_RESERVED_SHARED STV_DEFAULT"
__nv_reservedSMEM_offset_0_alias:
	.zero		0
	.zero		64


//--------------------- .nv.constant0._Z17reduction_kernel0PdPKdl --------------------------
	.section	.nv.constant0._Z17reduction_kernel0PdPKdl,"a",@progbits
	.sectionflags	@""
	.align	4
.nv.constant0._Z17reduction_kernel0PdPKdl:
	.zero		920


//--------------------- .nv.constant0._Z15vec_mult_kernelPdPKdS1_l --------------------------
	.section	.nv.constant0._Z15vec_mult_kernelPdPKdS1_l,"a",@progbits
	.sectionflags	@""
	.align	4
.nv.constant0._Z15vec_mult_kernelPdPKdS1_l:
	.zero		928


//--------------------- SYMBOLS --------------------------

	.type		.nv.reservedSmem.offset0,@object
	.size		.nv.reservedSmem.offset0,0x4
	.type		.nv.reservedSmem.cap,@object
	.size		.nv.reservedSmem.cap,0x4
